//
// Generated by NVIDIA NVVM Compiler
//
// Compiler Build ID: CL-36424714
// Cuda compilation tools, release 13.0, V13.0.88
// Based on NVVM 20.0.0
//

.version 9.0
.target sm_100
.address_size 64

	// .globl	_Z24randomAccessSingleKernelPjS_jPi

.visible .entry _Z24randomAccessSingleKernelPjS_jPi(
	.param .u64 .ptr .align 1 _Z24randomAccessSingleKernelPjS_jPi_param_0,
	.param .u64 .ptr .align 1 _Z24randomAccessSingleKernelPjS_jPi_param_1,
	.param .u32 _Z24randomAccessSingleKernelPjS_jPi_param_2,
	.param .u64 .ptr .align 1 _Z24randomAccessSingleKernelPjS_jPi_param_3
)
{
	.reg .pred 	%p<4>;
	.reg .b32 	%r<38>;
	.reg .b64 	%rd<26>;

	ld.param.u64 	%rd4, [_Z24randomAccessSingleKernelPjS_jPi_param_0];
	ld.param.u64 	%rd5, [_Z24randomAccessSingleKernelPjS_jPi_param_1];
	ld.param.u32 	%r11, [_Z24randomAccessSingleKernelPjS_jPi_param_2];
	ld.param.u64 	%rd6, [_Z24randomAccessSingleKernelPjS_jPi_param_3];
	mov.u32 	%r12, %tid.x;
	mov.u32 	%r13, %ctaid.x;
	or.b32  	%r14, %r12, %r13;
	setp.ne.s32 	%p1, %r14, 0;
	@%p1 bra 	$L__BB0_6;
	cvta.to.global.u64 	%rd8, %rd4;
	cvta.to.global.u64 	%rd9, %rd5;
	shr.u32 	%r15, %r11, 7;
	shr.u32 	%r16, %r11, 5;
	and.b32  	%r1, %r16, 3;
	mul.wide.u32 	%rd10, %r15, 4;
	add.s64 	%rd11, %rd8, %rd10;
	ld.global.u32 	%r17, [%rd11];
	mul.wide.u32 	%rd12, %r17, 4;
	add.s64 	%rd1, %rd9, %rd12;
	ld.global.u32 	%r2, [%rd1];
	ld.global.u32 	%r3, [%rd1+4];
	setp.eq.s32 	%p2, %r1, 0;
	mov.b64 	%rd25, 2;
	@%p2 bra 	$L__BB0_5;
	neg.s32 	%r36, %r1;
	mov.b32 	%r37, 2;
	mov.b32 	%r35, 0;
$L__BB0_3:
	shr.u32 	%r20, %r3, %r35;
	and.b32  	%r21, %r20, 255;
	add.s32 	%r37, %r21, %r37;
	add.s32 	%r36, %r36, 1;
	setp.ne.s32 	%p3, %r36, 0;
	add.s32 	%r35, %r35, 8;
	@%p3 bra 	$L__BB0_3;
	cvt.u64.u32 	%rd25, %r37;
$L__BB0_5:
	and.b32  	%r22, %r11, 31;
	shl.b32 	%r23, %r1, 3;
	shr.u32 	%r24, %r3, %r23;
	and.b32  	%r25, %r24, 255;
	mul.lo.s32 	%r26, %r25, %r22;
	shr.u32 	%r27, %r26, 5;
	and.b32  	%r28, %r26, 31;
	cvt.u64.u32 	%rd13, %r27;
	add.s64 	%rd14, %rd25, %rd13;
	shl.b64 	%rd15, %rd14, 2;
	add.s64 	%rd16, %rd1, %rd15;
	ld.global.u32 	%rd17, [%rd16+4];
	shl.b64 	%rd18, %rd17, 32;
	ld.global.u32 	%rd19, [%rd16];
	or.b64  	%rd20, %rd18, %rd19;
	shr.u64 	%rd21, %rd20, %r28;
	mov.b64 	%rd22, -1;
	shl.b64 	%rd23, %rd22, %r25;
	cvt.u32.u64 	%r29, %rd21;
	cvt.u32.u64 	%r30, %rd23;
	cvt.u32.u64 	%r31, %rd22;
	xor.b32  	%r32, %r30, %r31;
	and.b32  	%r33, %r29, %r32;
	add.s32 	%r34, %r2, %r33;
	cvta.to.global.u64 	%rd24, %rd6;
	st.global.u32 	[%rd24], %r34;
$L__BB0_6:
	ret;

}


// ===== COMPILED SASS (sm_100) =====

	.target	sm_100

	.elftype	@"ET_EXEC"


//--------------------- .note.nv.tkinfo           --------------------------
	.section	.note.nv.tkinfo,"",@"SHT_NOTE"
	.sectionflags	@"SHF_NOTE_NV_TKINFO"
	.tkinfo
        /*0018*/ 	.word	0x00000002
        /*0030*/ 	.string	""
        /*0030*/ 	.string	"ptxas"
        /*0030*/ 	.string	"Cuda compilation tools, release 13.0, V13.0.88"
        /*0030*/ 	.string	"Build cuda_13.0.r13.0/compiler.36424714_0"
        /*0030*/ 	.string	"-arch sm_100 -m 64 "



//--------------------- .note.nv.cuinfo           --------------------------
	.section	.note.nv.cuinfo,"",@"SHT_NOTE"
	.sectionflags	@"SHF_NOTE_NV_CUINFO"
        /*0018*/ 	.short	0x0002
        /*001a*/ 	.short	0x0064
        /*001c*/ 	.short	0x0082
	.zero		2


//--------------------- .nv.info                  --------------------------
	.section	.nv.info,"",@"SHT_CUDA_INFO"
	.align	4


	//----- nvinfo : EIATTR_REGCOUNT
	.align		4
        /*0000*/ 	.byte	0x04, 0x2f
        /*0002*/ 	.short	(.L_1 - .L_0)
	.align		4
.L_0:
        /*0004*/ 	.word	index@(_Z24randomAccessSingleKernelPjS_jPi)
        /*0008*/ 	.word	0x00000013


	//----- nvinfo : EIATTR_FRAME_SIZE
	.align		4
.L_1:
        /*000c*/ 	.byte	0x04, 0x11
        /*000e*/ 	.short	(.L_3 - .L_2)
	.align		4
.L_2:
        /*0010*/ 	.word	index@(_Z24randomAccessSingleKernelPjS_jPi)
        /*0014*/ 	.word	0x00000000


	//----- nvinfo : EIATTR_MIN_STACK_SIZE
	.align		4
.L_3:
        /*0018*/ 	.byte	0x04, 0x12
        /*001a*/ 	.short	(.L_5 - .L_4)
	.align		4
.L_4:
        /*001c*/ 	.word	index@(_Z24randomAccessSingleKernelPjS_jPi)
        /*0020*/ 	.word	0x00000000
.L_5:


//--------------------- .nv.compat                --------------------------
	.section	.nv.compat,"",@"SHT_CUDA_COMPAT_INFO"
	.align	4
        /*0000*/ 	.byte	0x02, 0x09, 0x00, 0x00, 0x02, 0x02, 0x01, 0x00, 0x02, 0x05, 0x05, 0x00, 0x03, 0x07, 0x01, 0x01
        /*0010*/ 	.byte	0x02, 0x03, 0x00, 0x00, 0x02, 0x06, 0x01, 0x00, 0x04, 0x0b, 0x08, 0x00, 0x09, 0x00, 0x00, 0x00
        /*0020*/ 	.byte	0x00, 0x00, 0x00, 0x00


//--------------------- .nv.info._Z24randomAccessSingleKernelPjS_jPi --------------------------
	.section	.nv.info._Z24randomAccessSingleKernelPjS_jPi,"",@"SHT_CUDA_INFO"
	.sectionflags	@""
	.align	4


	//----- nvinfo : EIATTR_CUDA_API_VERSION
	.align		4
        /*0000*/ 	.byte	0x04, 0x37
        /*0002*/ 	.short	(.L_7 - .L_6)
.L_6:
        /*0004*/ 	.word	0x00000082


	//----- nvinfo : EIATTR_KPARAM_INFO
	.align		4
.L_7:
        /*0008*/ 	.byte	0x04, 0x17
        /*000a*/ 	.short	(.L_9 - .L_8)
.L_8:
        /*000c*/ 	.word	0x00000000
        /*0010*/ 	.short	0x0003
        /*0012*/ 	.short	0x0018
        /*0014*/ 	.byte	0x00, 0xf5, 0x21, 0x00


	//----- nvinfo : EIATTR_KPARAM_INFO
	.align		4
.L_9:
        /*0018*/ 	.byte	0x04, 0x17
        /*001a*/ 	.short	(.L_11 - .L_10)
.L_10:
        /*001c*/ 	.word	0x00000000
        /*0020*/ 	.short	0x0002
        /*0022*/ 	.short	0x0010
        /*0024*/ 	.byte	0x00, 0xf0, 0x11, 0x00


	//----- nvinfo : EIATTR_KPARAM_INFO
	.align		4
.L_11:
        /*0028*/ 	.byte	0x04, 0x17
        /*002a*/ 	.short	(.L_13 - .L_12)
.L_12:
        /*002c*/ 	.word	0x00000000
        /*0030*/ 	.short	0x0001
        /*0032*/ 	.short	0x0008
        /*0034*/ 	.byte	0x00, 0xf5, 0x21, 0x00


	//----- nvinfo : EIATTR_KPARAM_INFO
	.align		4
.L_13:
        /*0038*/ 	.byte	0x04, 0x17
        /*003a*/ 	.short	(.L_15 - .L_14)
.L_14:
        /*003c*/ 	.word	0x00000000
        /*0040*/ 	.short	0x0000
        /*0042*/ 	.short	0x0000
        /*0044*/ 	.byte	0x00, 0xf5, 0x21, 0x00


	//----- nvinfo : EIATTR_SPARSE_MMA_MASK
	.align		4
.L_15:
        /*0048*/ 	.byte	0x03, 0x50
        /*004a*/ 	.short	0x0000


	//----- nvinfo : EIATTR_MAXREG_COUNT
	.align		4
        /*004c*/ 	.byte	0x03, 0x1b
        /*004e*/ 	.short	0x00ff


	//----- nvinfo : EIATTR_MERCURY_ISA_VERSION
	.align		4
        /*0050*/ 	.byte	0x03, 0x5f
        /*0052*/ 	.short	0x0101


	//----- nvinfo : EIATTR_VRC_CTA_INIT_COUNT
	.align		4
        /*0054*/ 	.byte	0x02, 0x4a
	.zero		1
	.zero		1


	//----- nvinfo : EIATTR_EXIT_INSTR_OFFSETS
	.align		4
        /*0058*/ 	.byte	0x04, 0x1c
        /*005a*/ 	.short	(.L_17 - .L_16)


	//   ....[0]....
.L_16:
        /*005c*/ 	.word	0x00000040


	//   ....[1]....
        /*0060*/ 	.word	0x00000580


	//----- nvinfo : EIATTR_CBANK_PARAM_SIZE
	.align		4
.L_17:
        /*0064*/ 	.byte	0x03, 0x19
        /*0066*/ 	.short	0x0020


	//----- nvinfo : EIATTR_PARAM_CBANK
	.align		4
        /*0068*/ 	.byte	0x04, 0x0a
        /*006a*/ 	.short	(.L_19 - .L_18)
	.align		4
.L_18:
        /*006c*/ 	.word	index@(.nv.constant0._Z24randomAccessSingleKernelPjS_jPi)
        /*0070*/ 	.short	0x0380
        /*0072*/ 	.short	0x0020


	//----- nvinfo : EIATTR_SW_WAR
	.align		4
.L_19:
        /*0074*/ 	.byte	0x04, 0x36
        /*0076*/ 	.short	(.L_21 - .L_20)
.L_20:
        /*0078*/ 	.word	0x00000008
.L_21:


//--------------------- .nv.callgraph             --------------------------
	.section	.nv.callgraph,"",@"SHT_CUDA_CALLGRAPH"
	.align	4
	.sectionentsize	8
	.align		4
        /*0000*/ 	.word	0x00000000
	.align		4
        /*0004*/ 	.word	0xffffffff
	.align		4
        /*0008*/ 	.word	0x00000000
	.align		4
        /*000c*/ 	.word	0xfffffffe
	.align		4
        /*0010*/ 	.word	0x00000000
	.align		4
        /*0014*/ 	.word	0xfffffffd
	.align		4
        /*0018*/ 	.word	0x00000000
	.align		4
        /*001c*/ 	.word	0xfffffffc


//--------------------- .text._Z24randomAccessSingleKernelPjS_jPi --------------------------
	.section	.text._Z24randomAccessSingleKernelPjS_jPi,"ax",@progbits
	.align	128
        .global         _Z24randomAccessSingleKernelPjS_jPi
        .type           _Z24randomAccessSingleKernelPjS_jPi,@function
        .size           _Z24randomAccessSingleKernelPjS_jPi,(.L_x_7 - _Z24randomAccessSingleKernelPjS_jPi)
        .other          _Z24randomAccessSingleKernelPjS_jPi,@"STO_CUDA_ENTRY STV_DEFAULT"
_Z24randomAccessSingleKernelPjS_jPi:
.text._Z24randomAccessSingleKernelPjS_jPi:
[----:B------:R-:W-:Y:S01]  /*0000*/  LDC R1, c[0x0][0x37c] ;  /* 0x0000df00ff017b82 */ /* 0x000fe20000000800 */
[----:B------:R-:W0:Y:S07]  /*0010*/  S2R R0, SR_TID.X ;  /* 0x0000000000007919 */ /* 0x000e2e0000002100 */
[----:B------:R-:W0:Y:S02]  /*0020*/  S2UR UR4, SR_CTAID.X ;  /* 0x00000000000479c3 */ /* 0x000e240000002500 */
[----:B0-----:R-:W-:-:S13]  /*0030*/  LOP3.LUT P0, RZ, R0, UR4, RZ, 0xfc, !PT ;  /* 0x0000000400ff7c12 */ /* 0x001fda000f80fcff */
[----:B------:R-:W-:Y:S05]  /*0040*/  @P0 EXIT ;  /* 0x000000000000094d */ /* 0x000fea0003800000 */
[----:B------:R-:W0:Y:S01]  /*0050*/  LDC R4, c[0x0][0x390] ;  /* 0x0000e400ff047b82 */ /* 0x000e220000000800 */
[----:B------:R-:W1:Y:S07]  /*0060*/  LDCU.64 UR4, c[0x0][0x358] ;  /* 0x00006b00ff0477ac */ /* 0x000e6e0008000a00 */
[----:B------:R-:W2:Y:S01]  /*0070*/  LDC.64 R8, c[0x0][0x380] ;  /* 0x0000e000ff087b82 */ /* 0x000ea20000000a00 */
[----:B0-----:R-:W-:-:S05]  /*0080*/  SHF.R.U32.HI R3, RZ, 0x7, R4 ;  /* 0x00000007ff037819 */ /* 0x001fca0000011604 */
[----:B--2---:R-:W-:Y:S02]  /*0090*/  IMAD.WIDE.U32 R8, R3, 0x4, R8 ;  /* 0x0000000403087825 */ /* 0x004fe400078e0008 */
[----:B------:R-:W0:Y:S04]  /*00a0*/  LDC.64 R2, c[0x0][0x388] ;  /* 0x0000e200ff027b82 */ /* 0x000e280000000a00 */
[----:B-1----:R-:W0:Y:S01]  /*00b0*/  LDG.E R9, desc[UR4][R8.64] ;  /* 0x0000000408097981 */ /* 0x002e22000c1e1900 */
[----:B------:R-:W-:-:S04]  /*00c0*/  SHF.R.U32.HI R6, RZ, 0x5, R4 ;  /* 0x00000005ff067819 */ /* 0x000fc80000011604 */
[----:B------:R-:W-:Y:S01]  /*00d0*/  LOP3.LUT P0, R6, R6, 0x3, RZ, 0xc0, !PT ;  /* 0x0000000306067812 */ /* 0x000fe2000780c0ff */
[----:B------:R-:W-:Y:S02]  /*00e0*/  IMAD.MOV.U32 R10, RZ, RZ, 0x2 ;  /* 0x00000002ff0a7424 */ /* 0x000fe400078e00ff */
[----:B------:R-:W-:Y:S02]  /*00f0*/  IMAD.MOV.U32 R11, RZ, RZ, 0x0 ;  /* 0x00000000ff0b7424 */ /* 0x000fe400078e00ff */
[----:B0-----:R-:W-:-:S05]  /*0100*/  IMAD.WIDE.U32 R2, R9, 0x4, R2 ;  /* 0x0000000409027825 */ /* 0x001fca00078e0002 */
[----:B------:R0:W5:Y:S04]  /*0110*/  LDG.E R0, desc[UR4][R2.64] ;  /* 0x0000000402007981 */ /* 0x000168000c1e1900 */
[----:B------:R0:W5:Y:S01]  /*0120*/  LDG.E R5, desc[UR4][R2.64+0x4] ;  /* 0x0000040402057981 */ /* 0x000162000c1e1900 */
[----:B------:R-:W-:Y:S05]  /*0130*/  @!P0 BRA `(.L_x_0) ;  /* 0x0000000000c48947 */ /* 0x000fea0003800000 */
[----:B------:R-:W-:Y:S02]  /*0140*/  IMAD.MOV R9, RZ, RZ, -R6 ;  /* 0x000000ffff097224 */ /* 0x000fe400078e0a06 */
[----:B------:R-:W-:Y:S02]  /*0150*/  IMAD.MOV.U32 R10, RZ, RZ, 0x2 ;  /* 0x00000002ff0a7424 */ /* 0x000fe400078e00ff */
[----:B------:R-:W-:Y:S01]  /*0160*/  IMAD.MOV.U32 R8, RZ, RZ, RZ ;  /* 0x000000ffff087224 */ /* 0x000fe200078e00ff */
[----:B------:R-:W-:-:S13]  /*0170*/  ISETP.GE.AND P0, PT, R9, RZ, PT ;  /* 0x000000ff0900720c */ /* 0x000fda0003f06270 */
[----:B------:R-:W-:Y:S05]  /*0180*/  @P0 BRA `(.L_x_1) ;  /* 0x0000000000900947 */ /* 0x000fea0003800000 */
[----:B------:R-:W-:Y:S01]  /*0190*/  IMAD.MOV R7, RZ, RZ, -R9 ;  /* 0x000000ffff077224 */ /* 0x000fe200078e0a09 */
[----:B------:R-:W-:-:S04]  /*01a0*/  PLOP3.LUT P0, PT, PT, PT, PT, 0x80, 0x8 ;  /* 0x000000000008781c */ /* 0x000fc80003f0f070 */
[----:B------:R-:W-:-:S13]  /*01b0*/  ISETP.GT.AND P1, PT, R7, 0x3, PT ;  /* 0x000000030700780c */ /* 0x000fda0003f24270 */
[----:B------:R-:W-:Y:S05]  /*01c0*/  @!P1 BRA `(.L_x_2) ;  /* 0x0000000000489947 */ /* 0x000fea0003800000 */
[----:B------:R-:W-:-:S13]  /*01d0*/  PLOP3.LUT P0, PT, PT, PT, PT, 0x8, 0x80 ;  /* 0x000000000080781c */ /* 0x000fda0003f0e170 */
.L_x_3:
[----:B------:R-:W-:Y:S01]  /*01e0*/  VIADD R9, R9, 0x4 ;  /* 0x0000000409097836 */ /* 0x000fe20000000000 */
[--C-:B-----5:R-:W-:Y:S01]  /*01f0*/  SHF.R.U32.HI R7, RZ, R8, R5.reuse ;  /* 0x00000008ff077219 */ /* 0x120fe20000011605 */
[C---:B------:R-:W-:Y:S02]  /*0200*/  VIADD R12, R8.reuse, 0x8 ;  /* 0x00000008080c7836 */ /* 0x040fe40000000000 */
[C---:B------:R-:W-:Y:S01]  /*0210*/  VIADD R14, R8.reuse, 0x10 ;  /* 0x00000010080e7836 */ /* 0x040fe20000000000 */
[----:B------:R-:W-:Y:S01]  /*0220*/  ISETP.GE.AND P1, PT, R9, -0x3, PT ;  /* 0xfffffffd0900780c */ /* 0x000fe20003f26270 */
[C---:B------:R-:W-:Y:S01]  /*0230*/  VIADD R16, R8.reuse, 0x18 ;  /* 0x0000001808107836 */ /* 0x040fe20000000000 */
[----:B------:R-:W-:Y:S01]  /*0240*/  SHF.R.U32.HI R12, RZ, R12, R5 ;  /* 0x0000000cff0c7219 */ /* 0x000fe20000011605 */
[----:B------:R-:W-:Y:S01]  /*0250*/  VIADD R8, R8, 0x20 ;  /* 0x0000002008087836 */ /* 0x000fe20000000000 */
[----:B------:R-:W-:Y:S02]  /*0260*/  LOP3.LUT R7, R7, 0xff, RZ, 0xc0, !PT ;  /* 0x000000ff07077812 */ /* 0x000fe400078ec0ff */
[----:B------:R-:W-:-:S02]  /*0270*/  LOP3.LUT R12, R12, 0xff, RZ, 0xc0, !PT ;  /* 0x000000ff0c0c7812 */ /* 0x000fc400078ec0ff */
[--C-:B------:R-:W-:Y:S02]  /*0280*/  SHF.R.U32.HI R14, RZ, R14, R5.reuse ;  /* 0x0000000eff0e7219 */ /* 0x100fe40000011605 */
[----:B------:R-:W-:Y:S02]  /*0290*/  SHF.R.U32.HI R16, RZ, R16, R5 ;  /* 0x00000010ff107219 */ /* 0x000fe40000011605 */
[----:B------:R-:W-:Y:S02]  /*02a0*/  IADD3 R7, PT, PT, R12, R7, R10 ;  /* 0x000000070c077210 */ /* 0x000fe40007ffe00a */
[----:B------:R-:W-:Y:S02]  /*02b0*/  LOP3.LUT R14, R14, 0xff, RZ, 0xc0, !PT ;  /* 0x000000ff0e0e7812 */ /* 0x000fe400078ec0ff */
[----:B------:R-:W-:-:S04]  /*02c0*/  LOP3.LUT R16, R16, 0xff, RZ, 0xc0, !PT ;  /* 0x000000ff10107812 */ /* 0x000fc800078ec0ff */
[----:B------:R-:W-:Y:S01]  /*02d0*/  IADD3 R10, PT, PT, R16, R14, R7 ;  /* 0x0000000e100a7210 */ /* 0x000fe20007ffe007 */
[----:B------:R-:W-:Y:S06]  /*02e0*/  @!P1 BRA `(.L_x_3) ;  /* 0xfffffffc00bc9947 */ /* 0x000fec000383ffff */
.L_x_2:
[----:B------:R-:W-:-:S05]  /*02f0*/  IMAD.MOV R7, RZ, RZ, -R9 ;  /* 0x000000ffff077224 */ /* 0x000fca00078e0a09 */
[----:B------:R-:W-:-:S13]  /*0300*/  ISETP.GT.AND P1, PT, R7, 0x1, PT ;  /* 0x000000010700780c */ /* 0x000fda0003f24270 */
[----:B------:R-:W-:Y:S05]  /*0310*/  @!P1 BRA `(.L_x_4) ;  /* 0x0000000000249947 */ /* 0x000fea0003800000 */
[C---:B------:R-:W-:Y:S01]  /*0320*/  VIADD R12, R8.reuse, 0x8 ;  /* 0x00000008080c7836 */ /* 0x040fe20000000000 */
[--C-:B-----5:R-:W-:Y:S01]  /*0330*/  SHF.R.U32.HI R7, RZ, R8, R5.reuse ;  /* 0x00000008ff077219 */ /* 0x120fe20000011605 */
[----:B------:R-:W-:Y:S01]  /*0340*/  VIADD R9, R9, 0x2 ;  /* 0x0000000209097836 */ /* 0x000fe20000000000 */
[----:B------:R-:W-:Y:S01]  /*0350*/  PLOP3.LUT P0, PT, PT, PT, PT, 0x8, 0x80 ;  /* 0x000000000080781c */ /* 0x000fe20003f0e170 */
[----:B------:R-:W-:Y:S01]  /*0360*/  VIADD R8, R8, 0x10 ;  /* 0x0000001008087836 */ /* 0x000fe20000000000 */
[----:B------:R-:W-:Y:S02]  /*0370*/  SHF.R.U32.HI R12, RZ, R12, R5 ;  /* 0x0000000cff0c7219 */ /* 0x000fe40000011605 */
[----:B------:R-:W-:Y:S02]  /*0380*/  LOP3.LUT R7, R7, 0xff, RZ, 0xc0, !PT ;  /* 0x000000ff07077812 */ /* 0x000fe400078ec0ff */
[----:B------:R-:W-:-:S04]  /*0390*/  LOP3.LUT R12, R12, 0xff, RZ, 0xc0, !PT ;  /* 0x000000ff0c0c7812 */ /* 0x000fc800078ec0ff */
[----:B------:R-:W-:-:S07]  /*03a0*/  IADD3 R10, PT, PT, R12, R7, R10 ;  /* 0x000000070c0a7210 */ /* 0x000fce0007ffe00a */
.L_x_4:
[----:B------:R-:W-:-:S13]  /*03b0*/  ISETP.NE.OR P0, PT, R9, RZ, P0 ;  /* 0x000000ff0900720c */ /* 0x000fda0000705670 */
[----:B------:R-:W-:Y:S05]  /*03c0*/  @!P0 BRA `(.L_x_5) ;  /* 0x00000000001c8947 */ /* 0x000fea0003800000 */
.L_x_1:
[----:B------:R-:W-:Y:S01]  /*03d0*/  VIADD R9, R9, 0x1 ;  /* 0x0000000109097836 */ /* 0x000fe20000000000 */
[----:B-----5:R-:W-:Y:S01]  /*03e0*/  SHF.R.U32.HI R7, RZ, R8, R5 ;  /* 0x00000008ff077219 */ /* 0x020fe20000011605 */
[----:B------:R-:W-:-:S03]  /*03f0*/  VIADD R8, R8, 0x8 ;  /* 0x0000000808087836 */ /* 0x000fc60000000000 */
[----:B------:R-:W-:Y:S02]  /*0400*/  ISETP.NE.AND P0, PT, R9, RZ, PT ;  /* 0x000000ff0900720c */ /* 0x000fe40003f05270 */
[----:B------:R-:W-:-:S05]  /*0410*/  LOP3.LUT R7, R7, 0xff, RZ, 0xc0, !PT ;  /* 0x000000ff07077812 */ /* 0x000fca00078ec0ff */
[----:B------:R-:W-:-:S06]  /*0420*/  IMAD.IADD R10, R7, 0x1, R10 ;  /* 0x00000001070a7824 */ /* 0x000fcc00078e020a */
[----:B------:R-:W-:Y:S05]  /*0430*/  @P0 BRA `(.L_x_1) ;  /* 0xfffffffc00e40947 */ /* 0x000fea000383ffff */
.L_x_5:
[----:B------:R-:W-:-:S07]  /*0440*/  IMAD.MOV.U32 R11, RZ, RZ, RZ ;  /* 0x000000ffff0b7224 */ /* 0x000fce00078e00ff */
.L_x_0:
[----:B------:R-:W-:Y:S01]  /*0450*/  IMAD.SHL.U32 R6, R6, 0x8, RZ ;  /* 0x0000000806067824 */ /* 0x000fe200078e00ff */
[----:B------:R-:W-:-:S04]  /*0460*/  LOP3.LUT R4, R4, 0x1f, RZ, 0xc0, !PT ;  /* 0x0000001f04047812 */ /* 0x000fc800078ec0ff */
[----:B-----5:R-:W-:-:S04]  /*0470*/  SHF.R.U32.HI R6, RZ, R6, R5 ;  /* 0x00000006ff067219 */ /* 0x020fc80000011605 */
[----:B------:R-:W-:-:S05]  /*0480*/  LOP3.LUT R7, R6, 0xff, RZ, 0xc0, !PT ;  /* 0x000000ff06077812 */ /* 0x000fca00078ec0ff */
[----:B------:R-:W-:-:S05]  /*0490*/  IMAD R9, R4, R7, RZ ;  /* 0x0000000704097224 */ /* 0x000fca00078e02ff */
[----:B------:R-:W-:-:S05]  /*04a0*/  LEA.HI R5, P0, R9, R10, RZ, 0x1b ;  /* 0x0000000a09057211 */ /* 0x000fca000781d8ff */
[----:B------:R-:W-:Y:S01]  /*04b0*/  IMAD.X R10, RZ, RZ, R11, P0 ;  /* 0x000000ffff0a7224 */ /* 0x000fe200000e060b */
[----:B0-----:R-:W-:-:S04]  /*04c0*/  LEA R2, P0, R5, R2, 0x2 ;  /* 0x0000000205027211 */ /* 0x001fc800078010ff */
[----:B------:R-:W-:-:S05]  /*04d0*/  LEA.HI.X R3, R5, R3, R10, 0x2, P0 ;  /* 0x0000000305037211 */ /* 0x000fca00000f140a */
[----:B------:R-:W2:Y:S04]  /*04e0*/  LDG.E R6, desc[UR4][R2.64+0x4] ;  /* 0x0000040402067981 */ /* 0x000ea8000c1e1900 */
[----:B------:R-:W2:Y:S01]  /*04f0*/  LDG.E R8, desc[UR4][R2.64] ;  /* 0x0000000402087981 */ /* 0x000ea2000c1e1900 */
[----:B------:R-:W0:Y:S01]  /*0500*/  LDC.64 R4, c[0x0][0x398] ;  /* 0x0000e600ff047b82 */ /* 0x000e220000000a00 */
[----:B------:R-:W-:Y:S01]  /*0510*/  IMAD.MOV.U32 R10, RZ, RZ, -0x1 ;  /* 0xffffffffff0a7424 */ /* 0x000fe200078e00ff */
[----:B------:R-:W-:-:S04]  /*0520*/  LOP3.LUT R9, R9, 0x1f, RZ, 0xc0, !PT ;  /* 0x0000001f09097812 */ /* 0x000fc800078ec0ff */
[----:B------:R-:W-:Y:S02]  /*0530*/  SHF.L.U32 R7, R10, R7, RZ ;  /* 0x000000070a077219 */ /* 0x000fe400000006ff */
[----:B--2---:R-:W-:-:S04]  /*0540*/  SHF.R.U64 R6, R8, R9, R6 ;  /* 0x0000000908067219 */ /* 0x004fc80000001206 */
[----:B------:R-:W-:-:S05]  /*0550*/  LOP3.LUT R7, R6, R7, RZ, 0x30, !PT ;  /* 0x0000000706077212 */ /* 0x000fca00078e30ff */
[----:B------:R-:W-:-:S05]  /*0560*/  IMAD.IADD R7, R0, 0x1, R7 ;  /* 0x0000000100077824 */ /* 0x000fca00078e0207 */
[----:B0-----:R-:W-:Y:S01]  /*0570*/  STG.E desc[UR4][R4.64], R7 ;  /* 0x0000000704007986 */ /* 0x001fe2000c101904 */
[----:B------:R-:W-:Y:S05]  /*0580*/  EXIT ;  /* 0x000000000000794d */ /* 0x000fea0003800000 */
.L_x_6:
[----:B------:R-:W-:-:S00]  /*0590*/  BRA `(.L_x_6) ;  /* 0xfffffffc00fc7947 */ /* 0x000fc0000383ffff */
[----:B------:R-:W-:-:S00]  /*05a0*/  NOP ;  /* 0x0000000000007918 */ /* 0x000fc00000000000 */
        /* <DEDUP_REMOVED lines=13> */
.L_x_7:


//--------------------- .nv.shared.reserved.0     --------------------------
	.section	.nv.shared.reserved.0,"aw",@nobits
	.weak		__nv_reservedSMEM_offset_0_alias
	.size		__nv_reservedSMEM_offset_0_alias, 0, 64
	.other		__nv_reservedSMEM_offset_0_alias,@"STO_CUDA_RESERVED_SHARED STV_DEFAULT"
__nv_reservedSMEM_offset_0_alias:
	.zero		0
	.zero		64


//--------------------- .nv.constant0._Z24randomAccessSingleKernelPjS_jPi --------------------------
	.section	.nv.constant0._Z24randomAccessSingleKernelPjS_jPi,"a",@progbits
	.sectionflags	@""
	.align	4
.nv.constant0._Z24randomAccessSingleKernelPjS_jPi:
	.zero		928


//--------------------- SYMBOLS --------------------------

	.type		.nv.reservedSmem.offset0,@object
	.size		.nv.reservedSmem.offset0,0x4
